	.headerflags	@"EF_CUDA_TEXMODE_UNIFIED EF_CUDA_64BIT_ADDRESS EF_CUDA_ACCELERATORS EF_CUDA_SM90 EF_CUDA_VIRTUAL_SM(EF_CUDA_SM90)"
	.elftype	@"ET_EXEC"


//--------------------- .nv.info                  --------------------------
	.section	.nv.info,"",@"SHT_CUDA_INFO"
	.align	4


	//----- nvinfo : EIATTR_REGCOUNT
	.align		4
        /*0000*/ 	.byte	0x04, 0x2f
        /*0002*/ 	.short	(.L_1 - .L_0)
	.align		4
.L_0:
        /*0004*/ 	.word	index@(triton_poi_fused_9)
        /*0008*/ 	.word	0x0000000e


	//----- nvinfo : EIATTR_MIN_STACK_SIZE
	.align		4
.L_1:
        /*000c*/ 	.byte	0x04, 0x12
        /*000e*/ 	.short	(.L_3 - .L_2)
	.align		4
.L_2:
        /*0010*/ 	.word	index@(triton_poi_fused_9)
        /*0014*/ 	.word	0x00000000


	//----- nvinfo : EIATTR_FRAME_SIZE
	.align		4
.L_3:
        /*0018*/ 	.byte	0x04, 0x11
        /*001a*/ 	.short	(.L_5 - .L_4)
	.align		4
.L_4:
        /*001c*/ 	.word	index@(triton_poi_fused_9)
        /*0020*/ 	.word	0x00000000


	//----- nvinfo : EIATTR_MIN_STACK_SIZE
	.align		4
.L_5:
        /*0024*/ 	.byte	0x04, 0x12
        /*0026*/ 	.short	(.L_7 - .L_6)
	.align		4
.L_6:
        /*0028*/ 	.word	index@(triton_poi_fused_9)
        /*002c*/ 	.word	0x00000000
.L_7:


//--------------------- .nv.info.triton_poi_fused_9 --------------------------
	.section	.nv.info.triton_poi_fused_9,"",@"SHT_CUDA_INFO"
	.sectionflags	@""
	.align	4


	//----- nvinfo : EIATTR_CUDA_API_VERSION
	.align		4
        /*0000*/ 	.byte	0x04, 0x37
        /*0002*/ 	.short	(.L_9 - .L_8)
.L_8:
        /*0004*/ 	.word	0x0000007c


	//----- nvinfo : EIATTR_KPARAM_INFO
	.align		4
.L_9:
        /*0008*/ 	.byte	0x04, 0x17
        /*000a*/ 	.short	(.L_11 - .L_10)
.L_10:
        /*000c*/ 	.word	0x00000000
        /*0010*/ 	.short	0x0003
        /*0012*/ 	.short	0x0014
        /*0014*/ 	.byte	0x00, 0xf0, 0x11, 0x00


	//----- nvinfo : EIATTR_KPARAM_INFO
	.align		4
.L_11:
        /*0018*/ 	.byte	0x04, 0x17
        /*001a*/ 	.short	(.L_13 - .L_12)
.L_12:
        /*001c*/ 	.word	0x00000000
        /*0020*/ 	.short	0x0002
        /*0022*/ 	.short	0x0010
        /*0024*/ 	.byte	0x00, 0xf0, 0x11, 0x00


	//----- nvinfo : EIATTR_KPARAM_INFO
	.align		4
.L_13:
        /*0028*/ 	.byte	0x04, 0x17
        /*002a*/ 	.short	(.L_15 - .L_14)
.L_14:
        /*002c*/ 	.word	0x00000000
        /*0030*/ 	.short	0x0001
        /*0032*/ 	.short	0x0008
        /*0034*/ 	.byte	0x00, 0xf4, 0x21, 0x00


	//----- nvinfo : EIATTR_KPARAM_INFO
	.align		4
.L_15:
        /*0038*/ 	.byte	0x04, 0x17
        /*003a*/ 	.short	(.L_17 - .L_16)
.L_16:
        /*003c*/ 	.word	0x00000000
        /*0040*/ 	.short	0x0000
        /*0042*/ 	.short	0x0000
        /*0044*/ 	.byte	0x00, 0xf4, 0x21, 0x00


	//----- nvinfo : EIATTR_SPARSE_MMA_MASK
	.align		4
.L_17:
        /*0048*/ 	.byte	0x03, 0x50
        /*004a*/ 	.short	0x0000


	//----- nvinfo : EIATTR_MAXREG_COUNT
	.align		4
        /*004c*/ 	.byte	0x03, 0x1b
        /*004e*/ 	.short	0x00ff


	//----- nvinfo : EIATTR_EXIT_INSTR_OFFSETS
	.align		4
        /*0050*/ 	.byte	0x04, 0x1c
        /*0052*/ 	.short	(.L_19 - .L_18)


	//   ....[0]....
.L_18:
        /*0054*/ 	.word	0x000002a0


	//   ....[1]....
        /*0058*/ 	.word	0x00000370


	//----- nvinfo : EIATTR_REQNTID
	.align		4
.L_19:
        /*005c*/ 	.byte	0x04, 0x10
        /*005e*/ 	.short	(.L_21 - .L_20)
.L_20:
        /*0060*/ 	.word	0x00000080
        /*0064*/ 	.word	0x00000001
        /*0068*/ 	.word	0x00000001


	//----- nvinfo : EIATTR_CBANK_PARAM_SIZE
	.align		4
.L_21:
        /*006c*/ 	.byte	0x03, 0x19
        /*006e*/ 	.short	0x0018


	//----- nvinfo : EIATTR_PARAM_CBANK
	.align		4
        /*0070*/ 	.byte	0x04, 0x0a
        /*0072*/ 	.short	(.L_23 - .L_22)
	.align		4
.L_22:
        /*0074*/ 	.word	index@(.nv.constant0.triton_poi_fused_9)
        /*0078*/ 	.short	0x0210
        /*007a*/ 	.short	0x0018


	//----- nvinfo : EIATTR_SW_WAR
	.align		4
.L_23:
        /*007c*/ 	.byte	0x04, 0x36
        /*007e*/ 	.short	(.L_25 - .L_24)
.L_24:
        /*0080*/ 	.word	0x00000008
.L_25:


//--------------------- .nv.callgraph             --------------------------
	.section	.nv.callgraph,"",@"SHT_CUDA_CALLGRAPH"
	.align	4
	.sectionentsize	8
	.align		4
        /*0000*/ 	.word	0x00000000
	.align		4
        /*0004*/ 	.word	0xffffffff
	.align		4
        /*0008*/ 	.word	0x00000000
	.align		4
        /*000c*/ 	.word	0xfffffffe
	.align		4
        /*0010*/ 	.word	0x00000000
	.align		4
        /*0014*/ 	.word	0xfffffffd
	.align		4
        /*0018*/ 	.word	0x00000000
	.align		4
        /*001c*/ 	.word	0xfffffffc


//--------------------- .text.triton_poi_fused_9  --------------------------
	.section	.text.triton_poi_fused_9,"ax",@progbits
	.sectionflags	@"SHF_BARRIERS=1"
	.align	128
        .global         triton_poi_fused_9
        .type           triton_poi_fused_9,@function
        .size           triton_poi_fused_9,(.L_x_1 - triton_poi_fused_9)
        .other          triton_poi_fused_9,@"STO_CUDA_ENTRY STV_DEFAULT"
triton_poi_fused_9:
.text.triton_poi_fused_9:
[----:B------:R-:W0:Y:S02]  /*0000*/  LDC R1, c[0x0][0x28] ;  /* 0x00000a00ff017b82 */ /* 0x000e240000000800 */
[----:B------:R-:W1:Y:S01]  /*0010*/  S2R R11, SR_TID.X ;  /* 0x00000000000b7919 */ /* 0x000e620000002100 */
[----:B------:R-:W2:Y:S01]  /*0020*/  S2UR UR5, SR_CTAID.X ;  /* 0x00000000000579c3 */ /* 0x000ea20000002500 */
[----:B------:R-:W-:-:S07]  /*0030*/  ULDC.64 UR8, c[0x0][0x208] ;  /* 0x0000820000087ab9 */ /* 0x000fce0000000a00 */
[----:B------:R-:W3:Y:S08]  /*0040*/  S2UR UR4, SR_CTAID.Y ;  /* 0x00000000000479c3 */ /* 0x000ef00000002600 */
[----:B------:R-:W4:Y:S01]  /*0050*/  LDC.64 R4, c[0x0][0x210] ;  /* 0x00008400ff047b82 */ /* 0x000f220000000a00 */
[----:B--2---:R-:W-:Y:S01]  /*0060*/  USHF.L.U32 UR5, UR5, 0x4, URZ ;  /* 0x0000000405057899 */ /* 0x004fe2000800063f */
[----:B-1----:R-:W-:Y:S01]  /*0070*/  IMAD.SHL.U32 R0, R11, 0x2, RZ ;  /* 0x000000020b007824 */ /* 0x002fe200078e00ff */
[----:B------:R-:W-:Y:S01]  /*0080*/  SHF.R.U32.HI R2, RZ, 0x3, R11 ;  /* 0x00000003ff027819 */ /* 0x000fe2000001160b */
[----:B---3--:R-:W-:-:S03]  /*0090*/  USHF.L.U32 UR4, UR4, 0x4, URZ ;  /* 0x0000000404047899 */ /* 0x008fc6000800063f */
[----:B------:R-:W-:Y:S02]  /*00a0*/  LOP3.LUT R6, R0, 0xe, RZ, 0xc0, !PT ;  /* 0x0000000e00067812 */ /* 0x000fe400078ec0ff */
[----:B------:R-:W-:Y:S02]  /*00b0*/  SGXT.U32 R0, R2, 0x4 ;  /* 0x000000040200781a */ /* 0x000fe40000000000 */
[----:B------:R-:W-:Y:S02]  /*00c0*/  LOP3.LUT R3, R6, UR5, RZ, 0xfc, !PT ;  /* 0x0000000506037c12 */ /* 0x000fe4000f8efcff */
[----:B------:R-:W-:-:S04]  /*00d0*/  LOP3.LUT R2, R0, UR4, RZ, 0xfc, !PT ;  /* 0x0000000400027c12 */ /* 0x000fc8000f8efcff */
[C---:B------:R-:W-:Y:S01]  /*00e0*/  VIMNMX R7, R2.reuse, R3, !PT ;  /* 0x0000000302077248 */ /* 0x040fe20007fe0100 */
[----:B------:R-:W-:-:S03]  /*00f0*/  IMAD R3, R2, 0x10, R3 ;  /* 0x0000001002037824 */ /* 0x000fc600078e0203 */
[----:B------:R-:W-:Y:S01]  /*0100*/  ISETP.GE.AND P0, PT, R7, 0x10, PT ;  /* 0x000000100700780c */ /* 0x000fe20003f06270 */
[----:B----4-:R-:W-:Y:S01]  /*0110*/  IMAD.WIDE R4, R3, 0x4, R4 ;  /* 0x0000000403047825 */ /* 0x010fe200078e0204 */
[----:B------:R-:W-:-:S11]  /*0120*/  CS2R R2, SRZ ;  /* 0x0000000000027805 */ /* 0x000fd6000001ff00 */
[----:B------:R1:W2:Y:S01]  /*0130*/  @!P0 LDG.E.64 R2, desc[UR8][R4.64] ;  /* 0x0000000804028981 */ /* 0x0002a2000c1e1b00 */
[----:B------:R-:W3:Y:S01]  /*0140*/  S2UR UR6, SR_CgaCtaId ;  /* 0x00000000000679c3 */ /* 0x000ee20000008800 */
[----:B------:R-:W-:Y:S01]  /*0150*/  LOP3.LUT R6, R6, UR4, RZ, 0xfc, !PT ;  /* 0x0000000406067c12 */ /* 0x000fe2000f8efcff */
[C---:B------:R-:W-:Y:S01]  /*0160*/  IMAD.SHL.U32 R9, R11.reuse, 0x20, RZ ;  /* 0x000000200b097824 */ /* 0x040fe200078e00ff */
[----:B------:R-:W-:Y:S01]  /*0170*/  LOP3.LUT R7, R0, UR5, RZ, 0xfc, !PT ;  /* 0x0000000500077c12 */ /* 0x000fe2000f8efcff */
[----:B------:R-:W-:Y:S01]  /*0180*/  UMOV UR4, 0x400 ;  /* 0x0000040000047882 */ /* 0x000fe20000000000 */
[----:B------:R-:W-:Y:S02]  /*0190*/  IMAD.SHL.U32 R10, R11, 0x8, RZ ;  /* 0x000000080b0a7824 */ /* 0x000fe400078e00ff */
[----:B------:R-:W-:Y:S02]  /*01a0*/  VIMNMX R8, R6, R7, !PT ;  /* 0x0000000706087248 */ /* 0x000fe40007fe0100 */
[----:B------:R-:W-:-:S02]  /*01b0*/  LOP3.LUT R9, R9, 0xe0, RZ, 0xc0, !PT ;  /* 0x000000e009097812 */ /* 0x000fc400078ec0ff */
[----:B------:R-:W-:Y:S02]  /*01c0*/  ISETP.GE.AND P0, PT, R8, 0x10, PT ;  /* 0x000000100800780c */ /* 0x000fe40003f06270 */
[C---:B------:R-:W-:Y:S02]  /*01d0*/  LOP3.LUT R8, R9.reuse, 0x10, RZ, 0xfc, !PT ;  /* 0x0000001009087812 */ /* 0x040fe400078efcff */
[----:B------:R-:W-:Y:S02]  /*01e0*/  LOP3.LUT R0, R9, R0, RZ, 0xfc, !PT ;  /* 0x0000000009007212 */ /* 0x000fe400078efcff */
[----:B-1----:R-:W-:Y:S02]  /*01f0*/  LOP3.LUT R4, R11, 0x78, RZ, 0xc0, !PT ;  /* 0x000000780b047812 */ /* 0x002fe400078ec0ff */
[----:B------:R-:W-:Y:S01]  /*0200*/  LOP3.LUT R11, R10, 0x3f8, RZ, 0xc0, !PT ;  /* 0x000003f80a0b7812 */ /* 0x000fe200078ec0ff */
[----:B---3--:R-:W-:-:S06]  /*0210*/  UPRMT UR4, UR6, 0x654, UR4 ;  /* 0x0000065406047896 */ /* 0x008fcc0008000004 */
[----:B------:R-:W-:Y:S02]  /*0220*/  LEA.HI R9, R9, UR4, RZ, 0x1f ;  /* 0x0000000409097c11 */ /* 0x000fe4000f8ff8ff */
[----:B------:R-:W-:Y:S02]  /*0230*/  LEA.HI R5, R8, UR4, RZ, 0x1f ;  /* 0x0000000408057c11 */ /* 0x000fe4000f8ff8ff */
[----:B------:R-:W-:Y:S01]  /*0240*/  IADD3 R4, R11, UR4, R4 ;  /* 0x000000040b047c10 */ /* 0x000fe2000fffe004 */
[C---:B------:R-:W-:Y:S02]  /*0250*/  IMAD R9, R0.reuse, 0x4, R9 ;  /* 0x0000000400097824 */ /* 0x040fe400078e0209 */
[----:B------:R-:W-:-:S03]  /*0260*/  IMAD R0, R0, 0x4, R5 ;  /* 0x0000000400007824 */ /* 0x000fc600078e0205 */
[----:B--2---:R1:W-:Y:S04]  /*0270*/  STS [R9], R2 ;  /* 0x0000000209007388 */ /* 0x0043e80000000800 */
[----:B------:R1:W-:Y:S01]  /*0280*/  STS [R0+0x40], R3 ;  /* 0x0000400300007388 */ /* 0x0003e20000000800 */
[----:B------:R-:W-:Y:S06]  /*0290*/  BAR.SYNC.DEFER_BLOCKING 0x0 ;  /* 0x0000000000007b1d */ /* 0x000fec0000010000 */
[----:B-1----:R-:W-:Y:S05]  /*02a0*/  @P0 EXIT ;  /* 0x000000000000094d */ /* 0x002fea0003800000 */
[----:B------:R-:W0:Y:S01]  /*02b0*/  LDS.64 R10, [R4] ;  /* 0x00000000040a7984 */ /* 0x000e220000000a00 */
[----:B------:R-:W-:Y:S01]  /*02c0*/  SHF.R.S32.HI R5, RZ, 0x1f, R6 ;  /* 0x0000001fff057819 */ /* 0x000fe20000011406 */
[----:B------:R-:W1:Y:S03]  /*02d0*/  LDC.64 R2, c[0x0][0x218] ;  /* 0x00008600ff027b82 */ /* 0x000e660000000a00 */
[----:B------:R-:W-:-:S04]  /*02e0*/  LEA.HI R5, R5, R6, RZ, 0x2 ;  /* 0x0000000605057211 */ /* 0x000fc800078f10ff */
[C---:B------:R-:W-:Y:S01]  /*02f0*/  LOP3.LUT R9, R5.reuse, 0xfffffffc, RZ, 0xc0, !PT ;  /* 0xfffffffc05097812 */ /* 0x040fe200078ec0ff */
[----:B------:R-:W-:-:S04]  /*0300*/  IMAD.SHL.U32 R5, R5, 0x10, RZ ;  /* 0x0000001005057824 */ /* 0x000fc800078e00ff */
[----:B------:R-:W-:Y:S01]  /*0310*/  IMAD.IADD R6, R6, 0x1, -R9 ;  /* 0x0000000106067824 */ /* 0x000fe200078e0a09 */
[----:B------:R-:W-:-:S03]  /*0320*/  LOP3.LUT R5, R5, 0xffffffc0, RZ, 0xc0, !PT ;  /* 0xffffffc005057812 */ /* 0x000fc600078ec0ff */
[----:B------:R-:W-:-:S04]  /*0330*/  IMAD R6, R7, 0x4, R6 ;  /* 0x0000000407067824 */ /* 0x000fc800078e0206 */
[----:B------:R-:W-:-:S04]  /*0340*/  IMAD.IADD R5, R6, 0x1, R5 ;  /* 0x0000000106057824 */ /* 0x000fc800078e0205 */
[----:B-1----:R-:W-:-:S05]  /*0350*/  IMAD.WIDE R2, R5, 0x4, R2 ;  /* 0x0000000405027825 */ /* 0x002fca00078e0202 */
[----:B0-----:R-:W-:Y:S01]  /*0360*/  STG.E.64 desc[UR8][R2.64], R10 ;  /* 0x0000000a02007986 */ /* 0x001fe2000c101b08 */
[----:B------:R-:W-:Y:S05]  /*0370*/  EXIT ;  /* 0x000000000000794d */ /* 0x000fea0003800000 */
.L_x_0:
[----:B------:R-:W-:-:S00]  /*0380*/  BRA `(.L_x_0) ;  /* 0xfffffffc00fc7947 */ /* 0x000fc0000383ffff */
[----:B------:R-:W-:-:S00]  /*0390*/  NOP ;  /* 0x0000000000007918 */ /* 0x000fc00000000000 */
        /* <DEDUP_REMOVED lines=14> */
.L_x_1:


//--------------------- .nv.shared.triton_poi_fused_9 --------------------------
	.section	.nv.shared.triton_poi_fused_9,"aw",@nobits
	.sectionflags	@""
	.align	16
	.zero		1024


//--------------------- .nv.constant0.triton_poi_fused_9 --------------------------
	.section	.nv.constant0.triton_poi_fused_9,"a",@progbits
	.sectionflags	@""
	.align	4
.nv.constant0.triton_poi_fused_9:
	.zero		552
